//
// Generated by NVIDIA NVVM Compiler
//
// Compiler Build ID: CL-36424714
// Cuda compilation tools, release 13.0, V13.0.88
// Based on NVVM 20.0.0
//

.version 9.0
.target sm_100
.address_size 64

	// .globl	_Z17mma_simple_kernelILi16ELi8ELi16EEvP6__halfS1_S1_iii
// _ZZ17mma_simple_kernelILi16ELi8ELi16EEvP6__halfS1_S1_iiiE3s_a has been demoted
// _ZZ17mma_simple_kernelILi16ELi8ELi16EEvP6__halfS1_S1_iiiE3s_b has been demoted

.visible .entry _Z17mma_simple_kernelILi16ELi8ELi16EEvP6__halfS1_S1_iii(
	.param .u64 .ptr .align 1 _Z17mma_simple_kernelILi16ELi8ELi16EEvP6__halfS1_S1_iii_param_0,
	.param .u64 .ptr .align 1 _Z17mma_simple_kernelILi16ELi8ELi16EEvP6__halfS1_S1_iii_param_1,
	.param .u64 .ptr .align 1 _Z17mma_simple_kernelILi16ELi8ELi16EEvP6__halfS1_S1_iii_param_2,
	.param .u32 _Z17mma_simple_kernelILi16ELi8ELi16EEvP6__halfS1_S1_iii_param_3,
	.param .u32 _Z17mma_simple_kernelILi16ELi8ELi16EEvP6__halfS1_S1_iii_param_4,
	.param .u32 _Z17mma_simple_kernelILi16ELi8ELi16EEvP6__halfS1_S1_iii_param_5
)
{
	.reg .pred 	%p<14>;
	.reg .b32 	%r<224>;
	.reg .b32 	%f<41>;
	.reg .b64 	%rd<26>;
	// demoted variable
	.shared .align 2 .b8 _ZZ17mma_simple_kernelILi16ELi8ELi16EEvP6__halfS1_S1_iiiE3s_a[512];
	// demoted variable
	.shared .align 2 .b8 _ZZ17mma_simple_kernelILi16ELi8ELi16EEvP6__halfS1_S1_iiiE3s_b[256];
	ld.param.u64 	%rd5, [_Z17mma_simple_kernelILi16ELi8ELi16EEvP6__halfS1_S1_iii_param_0];
	ld.param.u64 	%rd6, [_Z17mma_simple_kernelILi16ELi8ELi16EEvP6__halfS1_S1_iii_param_1];
	ld.param.u32 	%r67, [_Z17mma_simple_kernelILi16ELi8ELi16EEvP6__halfS1_S1_iii_param_3];
	ld.param.u32 	%r68, [_Z17mma_simple_kernelILi16ELi8ELi16EEvP6__halfS1_S1_iii_param_4];
	ld.param.u32 	%r66, [_Z17mma_simple_kernelILi16ELi8ELi16EEvP6__halfS1_S1_iii_param_5];
	cvta.to.global.u64 	%rd1, %rd6;
	cvta.to.global.u64 	%rd2, %rd5;
	mov.u32 	%r69, %ctaid.x;
	mov.u32 	%r71, %ctaid.y;
	mov.u32 	%r72, %tid.y;
	mov.u32 	%r73, %ntid.x;
	mov.u32 	%r74, %tid.x;
	mad.lo.s32 	%r1, %r72, %r73, %r74;
	and.b32  	%r2, %r1, 31;
	shr.u32 	%r3, %r1, 1;
	shl.b32 	%r75, %r1, 3;
	and.b32  	%r4, %r75, 8;
	shl.b32 	%r5, %r71, 4;
	add.s32 	%r6, %r3, %r5;
	shl.b32 	%r7, %r69, 3;
	setp.ge.s32 	%p1, %r6, %r67;
	setp.ge.s32 	%p2, %r7, %r68;
	and.pred  	%p3, %p1, %p2;
	@%p3 bra 	$L__BB0_19;
	setp.lt.s32 	%p4, %r66, 1;
	mov.b32 	%r222, 0;
	mov.u32 	%r223, %r222;
	@%p4 bra 	$L__BB0_18;
	mul.lo.s32 	%r8, %r66, %r6;
	shl.b32 	%r79, %r3, 5;
	mov.u32 	%r80, _ZZ17mma_simple_kernelILi16ELi8ELi16EEvP6__halfS1_S1_iiiE3s_a;
	add.s32 	%r81, %r80, %r79;
	shl.b32 	%r82, %r4, 1;
	add.s32 	%r9, %r81, %r82;
	shl.b32 	%r83, %r1, 4;
	mov.u32 	%r84, _ZZ17mma_simple_kernelILi16ELi8ELi16EEvP6__halfS1_S1_iiiE3s_b;
	add.s32 	%r10, %r84, %r83;
	shl.b32 	%r85, %r1, 5;
	and.b32  	%r86, %r85, 480;
	add.s32 	%r87, %r80, %r86;
	shl.b32 	%r88, %r3, 1;
	and.b32  	%r89, %r88, 16;
	add.s32 	%r11, %r87, %r89;
	and.b32  	%r90, %r83, 240;
	add.s32 	%r12, %r84, %r90;
	add.s32 	%r91, %r66, 15;
	shr.s32 	%r92, %r91, 31;
	shr.u32 	%r93, %r92, 28;
	add.s32 	%r94, %r91, %r93;
	shr.s32 	%r95, %r94, 4;
	max.s32 	%r13, %r95, 1;
	and.b32  	%r14, %r13, 3;
	setp.lt.u32 	%p5, %r66, 49;
	mov.b32 	%r214, 0;
	mov.u32 	%r223, %r214;
	mov.u32 	%r222, %r214;
	@%p5 bra 	$L__BB0_13;
	and.b32  	%r214, %r13, 134217724;
	neg.s32 	%r209, %r214;
	add.s32 	%r97, %r1, 48;
	mad.lo.s32 	%r208, %r68, %r97, %r7;
	add.s32 	%r98, %r1, 32;
	mad.lo.s32 	%r207, %r68, %r98, %r7;
	add.s32 	%r99, %r1, 16;
	mad.lo.s32 	%r206, %r68, %r99, %r7;
	add.s32 	%r205, %r8, %r4;
	mad.lo.s32 	%r204, %r68, %r1, %r7;
	mov.b32 	%r223, 0;
	mov.u32 	%r222, %r223;
$L__BB0_4:
	.pragma "nounroll";
	setp.gt.u32 	%p6, %r2, 15;
	mul.wide.s32 	%rd7, %r205, 2;
	add.s64 	%rd3, %rd2, %rd7;
	ld.global.v4.f32 	{%f1, %f2, %f3, %f4}, [%rd3];
	st.shared.v4.f32 	[%r9], {%f1, %f2, %f3, %f4};
	@%p6 bra 	$L__BB0_6;
	mul.wide.s32 	%rd8, %r204, 2;
	add.s64 	%rd9, %rd1, %rd8;
	ld.global.v4.f32 	{%f5, %f6, %f7, %f8}, [%rd9];
	st.shared.v4.f32 	[%r10], {%f5, %f6, %f7, %f8};
$L__BB0_6:
	bar.sync 	0;
	// begin inline asm
	ldmatrix.sync.aligned.x4.m8n8.shared.b16 {%r100, %r101, %r102, %r103}, [%r11];

	// end inline asm
	// begin inline asm
	ldmatrix.sync.aligned.x2.trans.m8n8.shared.b16 {%r105, %r106}, [%r12];

	// end inline asm
	// begin inline asm
	mma.sync.aligned.m16n8k16.row.col.f16.f16.f16.f16 {%r108, %r109}, {%r100, %r101, %r102, %r103}, {%r105, %r106}, {%r222, %r223};

	// end inline asm
	bar.sync 	0;
	ld.global.v4.f32 	{%f9, %f10, %f11, %f12}, [%rd3+32];
	st.shared.v4.f32 	[%r9], {%f9, %f10, %f11, %f12};
	@%p6 bra 	$L__BB0_8;
	mul.wide.s32 	%rd10, %r206, 2;
	add.s64 	%rd11, %rd1, %rd10;
	ld.global.v4.f32 	{%f13, %f14, %f15, %f16}, [%rd11];
	st.shared.v4.f32 	[%r10], {%f13, %f14, %f15, %f16};
$L__BB0_8:
	bar.sync 	0;
	// begin inline asm
	ldmatrix.sync.aligned.x4.m8n8.shared.b16 {%r118, %r119, %r120, %r121}, [%r11];

	// end inline asm
	// begin inline asm
	ldmatrix.sync.aligned.x2.trans.m8n8.shared.b16 {%r123, %r124}, [%r12];

	// end inline asm
	// begin inline asm
	mma.sync.aligned.m16n8k16.row.col.f16.f16.f16.f16 {%r126, %r127}, {%r118, %r119, %r120, %r121}, {%r123, %r124}, {%r108, %r109};

	// end inline asm
	bar.sync 	0;
	ld.global.v4.f32 	{%f17, %f18, %f19, %f20}, [%rd3+64];
	st.shared.v4.f32 	[%r9], {%f17, %f18, %f19, %f20};
	@%p6 bra 	$L__BB0_10;
	mul.wide.s32 	%rd12, %r207, 2;
	add.s64 	%rd13, %rd1, %rd12;
	ld.global.v4.f32 	{%f21, %f22, %f23, %f24}, [%rd13];
	st.shared.v4.f32 	[%r10], {%f21, %f22, %f23, %f24};
$L__BB0_10:
	bar.sync 	0;
	// begin inline asm
	ldmatrix.sync.aligned.x4.m8n8.shared.b16 {%r136, %r137, %r138, %r139}, [%r11];

	// end inline asm
	// begin inline asm
	ldmatrix.sync.aligned.x2.trans.m8n8.shared.b16 {%r141, %r142}, [%r12];

	// end inline asm
	// begin inline asm
	mma.sync.aligned.m16n8k16.row.col.f16.f16.f16.f16 {%r144, %r145}, {%r136, %r137, %r138, %r139}, {%r141, %r142}, {%r126, %r127};

	// end inline asm
	bar.sync 	0;
	ld.global.v4.f32 	{%f25, %f26, %f27, %f28}, [%rd3+96];
	st.shared.v4.f32 	[%r9], {%f25, %f26, %f27, %f28};
	@%p6 bra 	$L__BB0_12;
	mul.wide.s32 	%rd14, %r208, 2;
	add.s64 	%rd15, %rd1, %rd14;
	ld.global.v4.f32 	{%f29, %f30, %f31, %f32}, [%rd15];
	st.shared.v4.f32 	[%r10], {%f29, %f30, %f31, %f32};
$L__BB0_12:
	bar.sync 	0;
	// begin inline asm
	ldmatrix.sync.aligned.x4.m8n8.shared.b16 {%r154, %r155, %r156, %r157}, [%r11];

	// end inline asm
	// begin inline asm
	ldmatrix.sync.aligned.x2.trans.m8n8.shared.b16 {%r159, %r160}, [%r12];

	// end inline asm
	// begin inline asm
	mma.sync.aligned.m16n8k16.row.col.f16.f16.f16.f16 {%r222, %r223}, {%r154, %r155, %r156, %r157}, {%r159, %r160}, {%r144, %r145};

	// end inline asm
	bar.sync 	0;
	add.s32 	%r209, %r209, 4;
	shl.b32 	%r172, %r68, 6;
	add.s32 	%r208, %r208, %r172;
	add.s32 	%r207, %r207, %r172;
	add.s32 	%r206, %r206, %r172;
	add.s32 	%r205, %r205, 64;
	add.s32 	%r204, %r204, %r172;
	setp.ne.s32 	%p10, %r209, 0;
	@%p10 bra 	$L__BB0_4;
$L__BB0_13:
	setp.eq.s32 	%p11, %r14, 0;
	@%p11 bra 	$L__BB0_18;
	shl.b32 	%r173, %r214, 4;
	add.s32 	%r174, %r1, %r173;
	mad.lo.s32 	%r219, %r68, %r174, %r7;
	shl.b32 	%r50, %r68, 4;
	add.s32 	%r175, %r8, %r173;
	shl.b32 	%r176, %r1, 3;
	and.b32  	%r177, %r176, 8;
	add.s32 	%r218, %r175, %r177;
	neg.s32 	%r217, %r14;
$L__BB0_15:
	.pragma "nounroll";
	setp.gt.u32 	%p12, %r2, 15;
	mul.wide.s32 	%rd16, %r218, 2;
	add.s64 	%rd17, %rd2, %rd16;
	ld.global.v4.f32 	{%f33, %f34, %f35, %f36}, [%rd17];
	st.shared.v4.f32 	[%r9], {%f33, %f34, %f35, %f36};
	@%p12 bra 	$L__BB0_17;
	mul.wide.s32 	%rd18, %r219, 2;
	add.s64 	%rd19, %rd1, %rd18;
	ld.global.v4.f32 	{%f37, %f38, %f39, %f40}, [%rd19];
	st.shared.v4.f32 	[%r10], {%f37, %f38, %f39, %f40};
$L__BB0_17:
	bar.sync 	0;
	// begin inline asm
	ldmatrix.sync.aligned.x4.m8n8.shared.b16 {%r178, %r179, %r180, %r181}, [%r11];

	// end inline asm
	// begin inline asm
	ldmatrix.sync.aligned.x2.trans.m8n8.shared.b16 {%r183, %r184}, [%r12];

	// end inline asm
	// begin inline asm
	mma.sync.aligned.m16n8k16.row.col.f16.f16.f16.f16 {%r222, %r223}, {%r178, %r179, %r180, %r181}, {%r183, %r184}, {%r222, %r223};

	// end inline asm
	bar.sync 	0;
	add.s32 	%r219, %r219, %r50;
	add.s32 	%r218, %r218, 16;
	add.s32 	%r217, %r217, 1;
	setp.ne.s32 	%p13, %r217, 0;
	@%p13 bra 	$L__BB0_15;
$L__BB0_18:
	ld.param.u64 	%rd25, [_Z17mma_simple_kernelILi16ELi8ELi16EEvP6__halfS1_S1_iii_param_2];
	cvta.to.global.u64 	%rd20, %rd25;
	shr.u32 	%r196, %r2, 2;
	add.s32 	%r197, %r196, %r5;
	shl.b32 	%r198, %r1, 1;
	and.b32  	%r199, %r198, 6;
	add.s32 	%r200, %r199, %r7;
	mad.lo.s32 	%r201, %r68, %r197, %r200;
	shl.b32 	%r202, %r68, 3;
	add.s32 	%r203, %r201, %r202;
	mul.wide.s32 	%rd21, %r201, 2;
	add.s64 	%rd22, %rd20, %rd21;
	st.global.u32 	[%rd22], %r222;
	mul.wide.s32 	%rd23, %r203, 2;
	add.s64 	%rd24, %rd20, %rd23;
	st.global.u32 	[%rd24], %r223;
$L__BB0_19:
	ret;

}


// ===== COMPILED SASS (sm_100) =====

	.target	sm_100

	.elftype	@"ET_EXEC"


//--------------------- .note.nv.tkinfo           --------------------------
	.section	.note.nv.tkinfo,"",@"SHT_NOTE"
	.sectionflags	@"SHF_NOTE_NV_TKINFO"
	.tkinfo
        /*0018*/ 	.word	0x00000002
        /*0030*/ 	.string	""
        /*0030*/ 	.string	"ptxas"
        /*0030*/ 	.string	"Cuda compilation tools, release 13.0, V13.0.88"
        /*0030*/ 	.string	"Build cuda_13.0.r13.0/compiler.36424714_0"
        /*0030*/ 	.string	"-arch sm_100 -m 64 "



//--------------------- .note.nv.cuinfo           --------------------------
	.section	.note.nv.cuinfo,"",@"SHT_NOTE"
	.sectionflags	@"SHF_NOTE_NV_CUINFO"
        /*0018*/ 	.short	0x0002
        /*001a*/ 	.short	0x0064
        /*001c*/ 	.short	0x0082
	.zero		2


//--------------------- .nv.info                  --------------------------
	.section	.nv.info,"",@"SHT_CUDA_INFO"
	.align	4


	//----- nvinfo : EIATTR_REGCOUNT
	.align		4
        /*0000*/ 	.byte	0x04, 0x2f
        /*0002*/ 	.short	(.L_1 - .L_0)
	.align		4
.L_0:
        /*0004*/ 	.word	index@(_Z17mma_simple_kernelILi16ELi8ELi16EEvP6__halfS1_S1_iii)
        /*0008*/ 	.word	0x0000001d


	//----- nvinfo : EIATTR_FRAME_SIZE
	.align		4
.L_1:
        /*000c*/ 	.byte	0x04, 0x11
        /*000e*/ 	.short	(.L_3 - .L_2)
	.align		4
.L_2:
        /*0010*/ 	.word	index@(_Z17mma_simple_kernelILi16ELi8ELi16EEvP6__halfS1_S1_iii)
        /*0014*/ 	.word	0x00000000


	//----- nvinfo : EIATTR_MIN_STACK_SIZE
	.align		4
.L_3:
        /*0018*/ 	.byte	0x04, 0x12
        /*001a*/ 	.short	(.L_5 - .L_4)
	.align		4
.L_4:
        /*001c*/ 	.word	index@(_Z17mma_simple_kernelILi16ELi8ELi16EEvP6__halfS1_S1_iii)
        /*0020*/ 	.word	0x00000000
.L_5:


//--------------------- .nv.compat                --------------------------
	.section	.nv.compat,"",@"SHT_CUDA_COMPAT_INFO"
	.align	4
        /*0000*/ 	.byte	0x02, 0x09, 0x00, 0x00, 0x02, 0x02, 0x01, 0x00, 0x02, 0x05, 0x05, 0x00, 0x03, 0x07, 0x01, 0x01
        /*0010*/ 	.byte	0x02, 0x03, 0x00, 0x00, 0x02, 0x06, 0x01, 0x00, 0x04, 0x0b, 0x08, 0x00, 0x09, 0x00, 0x00, 0x00
        /*0020*/ 	.byte	0x00, 0x00, 0x00, 0x00


//--------------------- .nv.info._Z17mma_simple_kernelILi16ELi8ELi16EEvP6__halfS1_S1_iii --------------------------
	.section	.nv.info._Z17mma_simple_kernelILi16ELi8ELi16EEvP6__halfS1_S1_iii,"",@"SHT_CUDA_INFO"
	.sectionflags	@""
	.align	4


	//----- nvinfo : EIATTR_CUDA_API_VERSION
	.align		4
        /*0000*/ 	.byte	0x04, 0x37
        /*0002*/ 	.short	(.L_7 - .L_6)
.L_6:
        /*0004*/ 	.word	0x00000082


	//----- nvinfo : EIATTR_KPARAM_INFO
	.align		4
.L_7:
        /*0008*/ 	.byte	0x04, 0x17
        /*000a*/ 	.short	(.L_9 - .L_8)
.L_8:
        /*000c*/ 	.word	0x00000000
        /*0010*/ 	.short	0x0005
        /*0012*/ 	.short	0x0020
        /*0014*/ 	.byte	0x00, 0xf0, 0x11, 0x00


	//----- nvinfo : EIATTR_KPARAM_INFO
	.align		4
.L_9:
        /*0018*/ 	.byte	0x04, 0x17
        /*001a*/ 	.short	(.L_11 - .L_10)
.L_10:
        /*001c*/ 	.word	0x00000000
        /*0020*/ 	.short	0x0004
        /*0022*/ 	.short	0x001c
        /*0024*/ 	.byte	0x00, 0xf0, 0x11, 0x00


	//----- nvinfo : EIATTR_KPARAM_INFO
	.align		4
.L_11:
        /*0028*/ 	.byte	0x04, 0x17
        /*002a*/ 	.short	(.L_13 - .L_12)
.L_12:
        /*002c*/ 	.word	0x00000000
        /*0030*/ 	.short	0x0003
        /*0032*/ 	.short	0x0018
        /*0034*/ 	.byte	0x00, 0xf0, 0x11, 0x00


	//----- nvinfo : EIATTR_KPARAM_INFO
	.align		4
.L_13:
        /*0038*/ 	.byte	0x04, 0x17
        /*003a*/ 	.short	(.L_15 - .L_14)
.L_14:
        /*003c*/ 	.word	0x00000000
        /*0040*/ 	.short	0x0002
        /*0042*/ 	.short	0x0010
        /*0044*/ 	.byte	0x00, 0xf5, 0x21, 0x00


	//----- nvinfo : EIATTR_KPARAM_INFO
	.align		4
.L_15:
        /*0048*/ 	.byte	0x04, 0x17
        /*004a*/ 	.short	(.L_17 - .L_16)
.L_16:
        /*004c*/ 	.word	0x00000000
        /*0050*/ 	.short	0x0001
        /*0052*/ 	.short	0x0008
        /*0054*/ 	.byte	0x00, 0xf5, 0x21, 0x00


	//----- nvinfo : EIATTR_KPARAM_INFO
	.align		4
.L_17:
        /*0058*/ 	.byte	0x04, 0x17
        /*005a*/ 	.short	(.L_19 - .L_18)
.L_18:
        /*005c*/ 	.word	0x00000000
        /*0060*/ 	.short	0x0000
        /*0062*/ 	.short	0x0000
        /*0064*/ 	.byte	0x00, 0xf5, 0x21, 0x00


	//----- nvinfo : EIATTR_SPARSE_MMA_MASK
	.align		4
.L_19:
        /*0068*/ 	.byte	0x03, 0x50
        /*006a*/ 	.short	0x0000


	//----- nvinfo : EIATTR_MAXREG_COUNT
	.align		4
        /*006c*/ 	.byte	0x03, 0x1b
        /*006e*/ 	.short	0x00ff


	//----- nvinfo : EIATTR_NUM_BARRIERS
	.align		4
        /*0070*/ 	.byte	0x02, 0x4c
        /*0072*/ 	.byte	0x01
	.zero		1


	//----- nvinfo : EIATTR_MERCURY_ISA_VERSION
	.align		4
        /*0074*/ 	.byte	0x03, 0x5f
        /*0076*/ 	.short	0x0101


	//----- nvinfo : EIATTR_VRC_CTA_INIT_COUNT
	.align		4
        /*0078*/ 	.byte	0x02, 0x4a
	.zero		1
	.zero		1


	//----- nvinfo : EIATTR_EXIT_INSTR_OFFSETS
	.align		4
        /*007c*/ 	.byte	0x04, 0x1c
        /*007e*/ 	.short	(.L_21 - .L_20)


	//   ....[0]....
.L_20:
        /*0080*/ 	.word	0x000000f0


	//   ....[1]....
        /*0084*/ 	.word	0x00000a00


	//----- nvinfo : EIATTR_CBANK_PARAM_SIZE
	.align		4
.L_21:
        /*0088*/ 	.byte	0x03, 0x19
        /*008a*/ 	.short	0x0024


	//----- nvinfo : EIATTR_PARAM_CBANK
	.align		4
        /*008c*/ 	.byte	0x04, 0x0a
        /*008e*/ 	.short	(.L_23 - .L_22)
	.align		4
.L_22:
        /*0090*/ 	.word	index@(.nv.constant0._Z17mma_simple_kernelILi16ELi8ELi16EEvP6__halfS1_S1_iii)
        /*0094*/ 	.short	0x0380
        /*0096*/ 	.short	0x0024


	//----- nvinfo : EIATTR_SW_WAR
	.align		4
.L_23:
        /*0098*/ 	.byte	0x04, 0x36
        /*009a*/ 	.short	(.L_25 - .L_24)
.L_24:
        /*009c*/ 	.word	0x00000008
.L_25:


//--------------------- .nv.callgraph             --------------------------
	.section	.nv.callgraph,"",@"SHT_CUDA_CALLGRAPH"
	.align	4
	.sectionentsize	8
	.align		4
        /*0000*/ 	.word	0x00000000
	.align		4
        /*0004*/ 	.word	0xffffffff
	.align		4
        /*0008*/ 	.word	0x00000000
	.align		4
        /*000c*/ 	.word	0xfffffffe
	.align		4
        /*0010*/ 	.word	0x00000000
	.align		4
        /*0014*/ 	.word	0xfffffffd
	.align		4
        /*0018*/ 	.word	0x00000000
	.align		4
        /*001c*/ 	.word	0xfffffffc


//--------------------- .text._Z17mma_simple_kernelILi16ELi8ELi16EEvP6__halfS1_S1_iii --------------------------
	.section	.text._Z17mma_simple_kernelILi16ELi8ELi16EEvP6__halfS1_S1_iii,"ax",@progbits
	.align	128
        .global         _Z17mma_simple_kernelILi16ELi8ELi16EEvP6__halfS1_S1_iii
        .type           _Z17mma_simple_kernelILi16ELi8ELi16EEvP6__halfS1_S1_iii,@function
        .size           _Z17mma_simple_kernelILi16ELi8ELi16EEvP6__halfS1_S1_iii,(.L_x_5 - _Z17mma_simple_kernelILi16ELi8ELi16EEvP6__halfS1_S1_iii)
        .other          _Z17mma_simple_kernelILi16ELi8ELi16EEvP6__halfS1_S1_iii,@"STO_CUDA_ENTRY STV_DEFAULT"
_Z17mma_simple_kernelILi16ELi8ELi16EEvP6__halfS1_S1_iii:
.text._Z17mma_simple_kernelILi16ELi8ELi16EEvP6__halfS1_S1_iii:
[----:B------:R-:W-:Y:S01]  /*0000*/  LDC R1, c[0x0][0x37c] ;  /* 0x0000df00ff017b82 */ /* 0x000fe20000000800 */
[----:B------:R-:W0:Y:S07]  /*0010*/  S2R R16, SR_TID.Y ;  /* 0x0000000000107919 */ /* 0x000e2e0000002200 */
[----:B------:R-:W1:Y:S01]  /*0020*/  S2UR UR4, SR_CTAID.Y ;  /* 0x00000000000479c3 */ /* 0x000e620000002600 */
[----:B------:R-:W0:Y:S01]  /*0030*/  LDCU UR6, c[0x0][0x360] ;  /* 0x00006c00ff0677ac */ /* 0x000e220008000800 */
[----:B------:R-:W0:Y:S01]  /*0040*/  S2R R3, SR_TID.X ;  /* 0x0000000000037919 */ /* 0x000e220000002100 */
[----:B------:R-:W2:Y:S05]  /*0050*/  LDCU.64 UR8, c[0x0][0x398] ;  /* 0x00007300ff0877ac */ /* 0x000eaa0008000a00 */
[----:B------:R-:W3:Y:S01]  /*0060*/  S2UR UR5, SR_CTAID.X ;  /* 0x00000000000579c3 */ /* 0x000ee20000002500 */
[----:B--2---:R-:W-:Y:S01]  /*0070*/  MOV R26, UR9 ;  /* 0x00000009001a7c02 */ /* 0x004fe20008000f00 */
[----:B-1----:R-:W-:-:S02]  /*0080*/  USHF.L.U32 UR4, UR4, 0x4, URZ ;  /* 0x0000000404047899 */ /* 0x002fc400080006ff */
[----:B---3--:R-:W-:Y:S01]  /*0090*/  USHF.L.U32 UR5, UR5, 0x3, URZ ;  /* 0x0000000305057899 */ /* 0x008fe200080006ff */
[----:B0-----:R-:W-:-:S05]  /*00a0*/  IMAD R16, R16, UR6, R3 ;  /* 0x0000000610107c24 */ /* 0x001fca000f8e0203 */
[----:B------:R-:W-:Y:S02]  /*00b0*/  ISETP.LE.AND P0, PT, R26, UR5, PT ;  /* 0x000000051a007c0c */ /* 0x000fe4000bf03270 */
[----:B------:R-:W-:-:S04]  /*00c0*/  SHF.R.U32.HI R3, RZ, 0x1, R16 ;  /* 0x00000001ff037819 */ /* 0x000fc80000011610 */
[----:B------:R-:W-:-:S04]  /*00d0*/  IADD3 R23, PT, PT, R3, UR4, RZ ;  /* 0x0000000403177c10 */ /* 0x000fc8000fffe0ff */
[----:B------:R-:W-:-:S13]  /*00e0*/  ISETP.GE.AND P1, PT, R23, UR8, PT ;  /* 0x0000000817007c0c */ /* 0x000fda000bf26270 */
[----:B------:R-:W-:Y:S05]  /*00f0*/  @P0 EXIT P1 ;  /* 0x000000000000094d */ /* 0x000fea0000800000 */
[----:B------:R-:W0:Y:S01]  /*0100*/  LDCU UR11, c[0x0][0x3a0] ;  /* 0x00007400ff0b77ac */ /* 0x000e220008000800 */
[C---:B------:R-:W-:Y:S01]  /*0110*/  IMAD.SHL.U32 R0, R16.reuse, 0x8, RZ ;  /* 0x0000000810007824 */ /* 0x040fe200078e00ff */
[----:B------:R-:W-:Y:S02]  /*0120*/  LOP3.LUT R5, R16, 0x1f, RZ, 0xc0, !PT ;  /* 0x0000001f10057812 */ /* 0x000fe400078ec0ff */
[----:B------:R-:W-:Y:S01]  /*0130*/  CS2R R6, SRZ ;  /* 0x0000000000067805 */ /* 0x000fe2000001ff00 */
[----:B------:R-:W1:Y:S01]  /*0140*/  LDCU.64 UR12, c[0x0][0x358] ;  /* 0x00006b00ff0c77ac */ /* 0x000e620008000a00 */
[----:B------:R-:W-:Y:S01]  /*0150*/  LOP3.LUT R18, R0, 0x8, RZ, 0xc0, !PT ;  /* 0x0000000800127812 */ /* 0x000fe200078ec0ff */
[----:B0-----:R-:W-:-:S09]  /*0160*/  UISETP.GE.AND UP0, UPT, UR11, 0x1, UPT ;  /* 0x000000010b00788c */ /* 0x001fd2000bf06270 */
[----:B-1----:R-:W-:Y:S05]  /*0170*/  BRA.U !UP0, `(.L_x_0) ;  /* 0x0000000508f47547 */ /* 0x002fea000b800000 */
[----:B------:R-:W0:Y:S01]  /*0180*/  S2UR UR9, SR_CgaCtaId ;  /* 0x00000000000979c3 */ /* 0x000e220000008800 */
[----:B------:R-:W-:Y:S01]  /*0190*/  UIADD3 UR6, UPT, UPT, UR11, 0xf, URZ ;  /* 0x0000000f0b067890 */ /* 0x000fe2000fffe0ff */
[----:B------:R-:W-:Y:S01]  /*01a0*/  IMAD.SHL.U32 R0, R16, 0x20, RZ ;  /* 0x0000002010007824 */ /* 0x000fe200078e00ff */
[----:B------:R-:W-:Y:S01]  /*01b0*/  UISETP.GE.U32.AND UP1, UPT, UR11, 0x31, UPT ;  /* 0x000000310b00788c */ /* 0x000fe2000bf26070 */
[----:B------:R-:W-:Y:S01]  /*01c0*/  SHF.L.U32 R2, R3, 0x1, RZ ;  /* 0x0000000103027819 */ /* 0x000fe200000006ff */
[----:B------:R-:W-:Y:S01]  /*01d0*/  USHF.R.S32.HI UR7, URZ, 0x1f, UR6 ;  /* 0x0000001fff077899 */ /* 0x000fe20008011406 */
[----:B------:R-:W-:Y:S01]  /*01e0*/  IMAD.MOV.U32 R22, RZ, RZ, RZ ;  /* 0x000000ffff167224 */ /* 0x000fe200078e00ff */
[----:B------:R-:W-:Y:S02]  /*01f0*/  LOP3.LUT R0, R0, 0x1e0, RZ, 0xc0, !PT ;  /* 0x000001e000007812 */ /* 0x000fe400078ec0ff */
[----:B------:R-:W-:Y:S01]  /*0200*/  ULEA.HI UR7, UR7, UR6, URZ, 0x4 ;  /* 0x0000000607077291 */ /* 0x000fe2000f8f20ff */
[----:B------:R-:W-:-:S02]  /*0210*/  LOP3.LUT R7, R2, 0x10, RZ, 0xc0, !PT ;  /* 0x0000001002077812 */ /* 0x000fc400078ec0ff */
[----:B------:R-:W-:Y:S01]  /*0220*/  UMOV UR6, 0x400 ;  /* 0x0000040000067882 */ /* 0x000fe20000000000 */
[----:B------:R-:W-:Y:S01]  /*0230*/  USHF.R.S32.HI UR7, URZ, 0x4, UR7 ;  /* 0x00000004ff077899 */ /* 0x000fe20008011407 */
[----:B------:R-:W-:-:S03]  /*0240*/  SHF.L.U32 R2, R16, 0x4, RZ ;  /* 0x0000000410027819 */ /* 0x000fc600000006ff */
[----:B------:R-:W-:-:S04]  /*0250*/  UISETP.LT.AND UP0, UPT, UR7, 0x1, UPT ;  /* 0x000000010700788c */ /* 0x000fc8000bf01270 */
[----:B------:R-:W-:Y:S02]  /*0260*/  USEL UR7, UR7, 0x1, !UP0 ;  /* 0x0000000107077887 */ /* 0x000fe4000c000000 */
[----:B0-----:R-:W-:Y:S02]  /*0270*/  ULEA UR10, UR9, UR6, 0x18 ;  /* 0x00000006090a7291 */ /* 0x001fe4000f8ec0ff */
[----:B------:R-:W-:Y:S02]  /*0280*/  ULOP3.LUT UR8, UR7, 0x3, URZ, 0xc0, !UPT ;  /* 0x0000000307087892 */ /* 0x000fe4000f8ec0ff */
[----:B------:R-:W-:Y:S02]  /*0290*/  UIADD3 UR6, UPT, UPT, UR6, 0x200, URZ ;  /* 0x0000020006067890 */ /* 0x000fe4000fffe0ff */
[----:B------:R-:W-:Y:S01]  /*02a0*/  LEA R9, R3, UR10, 0x5 ;  /* 0x0000000a03097c11 */ /* 0x000fe2000f8e28ff */
[----:B------:R-:W-:Y:S01]  /*02b0*/  UISETP.NE.AND UP0, UPT, UR8, URZ, UPT ;  /* 0x000000ff0800728c */ /* 0x000fe2000bf05270 */
[----:B------:R-:W-:-:S02]  /*02c0*/  IADD3 R0, PT, PT, R7, UR10, R0 ;  /* 0x0000000a07007c10 */ /* 0x000fc4000fffe000 */
[----:B------:R-:W-:Y:S02]  /*02d0*/  CS2R R6, SRZ ;  /* 0x0000000000067805 */ /* 0x000fe4000001ff00 */
[----:B------:R-:W-:Y:S01]  /*02e0*/  LOP3.LUT R3, R2, 0xf0, RZ, 0xc0, !PT ;  /* 0x000000f002037812 */ /* 0x000fe200078ec0ff */
[----:B------:R-:W-:Y:S01]  /*02f0*/  ULEA UR6, UR9, UR6, 0x18 ;  /* 0x0000000609067291 */ /* 0x000fe2000f8ec0ff */
[----:B------:R-:W-:Y:S01]  /*0300*/  LEA R4, R18, R9, 0x1 ;  /* 0x0000000912047211 */ /* 0x000fe200078e08ff */
[----:B------:R-:W-:Y:S10]  /*0310*/  BRA.U !UP1, `(.L_x_1) ;  /* 0x0000000509107547 */ /* 0x000ff4000b800000 */
[----:B------:R-:W-:Y:S01]  /*0320*/  ULOP3.LUT UR7, UR7, 0x7fffffc, URZ, 0xc0, !UPT ;  /* 0x07fffffc07077892 */ /* 0x000fe2000f8ec0ff */
[C---:B------:R-:W-:Y:S01]  /*0330*/  IADD3 R7, PT, PT, R16.reuse, 0x20, RZ ;  /* 0x0000002010077810 */ /* 0x040fe20007ffe0ff */
[C---:B------:R-:W-:Y:S01]  /*0340*/  VIADD R21, R16.reuse, 0x30 ;  /* 0x0000003010157836 */ /* 0x040fe20000000000 */
[----:B------:R-:W-:Y:S01]  /*0350*/  ISETP.GT.U32.AND P0, PT, R5, 0xf, PT ;  /* 0x0000000f0500780c */ /* 0x000fe20003f04070 */
[----:B------:R-:W-:Y:S01]  /*0360*/  VIADD R19, R16, 0x10 ;  /* 0x0000001010137836 */ /* 0x000fe20000000000 */
[----:B------:R-:W-:Y:S01]  /*0370*/  UIADD3 UR9, UPT, UPT, -UR7, URZ, URZ ;  /* 0x000000ff07097290 */ /* 0x000fe2000fffe1ff */
[-C--:B------:R-:W-:Y:S01]  /*0380*/  IMAD R20, R7, R26.reuse, UR5 ;  /* 0x0000000507147e24 */ /* 0x080fe2000f8e021a */
[----:B------:R-:W-:Y:S01]  /*0390*/  CS2R R6, SRZ ;  /* 0x0000000000067805 */ /* 0x000fe2000001ff00 */
[----:B------:R-:W-:Y:S01]  /*03a0*/  IMAD R18, R23, UR11, R18 ;  /* 0x0000000b17127c24 */ /* 0x000fe2000f8e0212 */
[----:B------:R-:W-:Y:S01]  /*03b0*/  MOV R22, UR7 ;  /* 0x0000000700167c02 */ /* 0x000fe20008000f00 */
[----:B------:R-:W-:-:S02]  /*03c0*/  IMAD R21, R21, R26, UR5 ;  /* 0x0000000515157e24 */ /* 0x000fc4000f8e021a */
[-C--:B------:R-:W-:Y:S02]  /*03d0*/  IMAD R19, R19, R26.reuse, UR5 ;  /* 0x0000000513137e24 */ /* 0x080fe4000f8e021a */
[----:B------:R-:W-:-:S07]  /*03e0*/  IMAD R17, R16, R26, UR5 ;  /* 0x0000000510117e24 */ /* 0x000fce000f8e021a */
.L_x_2:
[----:B------:R-:W0:Y:S08]  /*03f0*/  LDC.64 R24, c[0x0][0x380] ;  /* 0x0000e000ff187b82 */ /* 0x000e300000000a00 */
[----:B------:R-:W1:Y:S08]  /*0400*/  @!P0 LDC.64 R12, c[0x0][0x388] ;  /* 0x0000e200ff0c8b82 */ /* 0x000e700000000a00 */
[----:B------:R-:W2:Y:S01]  /*0410*/  LDC R26, c[0x0][0x39c] ;  /* 0x0000e700ff1a7b82 */ /* 0x000ea20000000800 */
[----:B0-----:R-:W-:-:S05]  /*0420*/  IMAD.WIDE R24, R18, 0x2, R24 ;  /* 0x0000000212187825 */ /* 0x001fca00078e0218 */
[----:B------:R-:W3:Y:S01]  /*0430*/  LDG.E.128 R8, desc[UR12][R24.64] ;  /* 0x0000000c18087981 */ /* 0x000ee2000c1e1d00 */
[----:B-1----:R-:W-:-:S06]  /*0440*/  @!P0 IMAD.WIDE R12, R17, 0x2, R12 ;  /* 0x00000002110c8825 */ /* 0x002fcc00078e020c */
[----:B------:R-:W4:Y:S04]  /*0450*/  @!P0 LDG.E.128 R12, desc[UR12][R12.64] ;  /* 0x0000000c0c0c8981 */ /* 0x000f28000c1e1d00 */
[----:B---3--:R-:W-:Y:S04]  /*0460*/  STS.128 [R4], R8 ;  /* 0x0000000804007388 */ /* 0x008fe80000000c00 */
[----:B----4-:R0:W-:Y:S01]  /*0470*/  @!P0 STS.128 [R2+UR6], R12 ;  /* 0x0000000c02008988 */ /* 0x0101e20008000c06 */
[----:B------:R-:W-:Y:S08]  /*0480*/  BAR.SYNC.DEFER_BLOCKING 0x0 ;  /* 0x0000000000007b1d */ /* 0x000ff00000010000 */
[----:B0-----:R-:W0:Y:S01]  /*0490*/  @!P0 LDC.64 R14, c[0x0][0x388] ;  /* 0x0000e200ff0e8b82 */ /* 0x001e220000000a00 */
[----:B------:R-:W-:Y:S04]  /*04a0*/  LDSM.16.MT88.2 R12, [R3+UR6] ;  /* 0x00000006030c783b */ /* 0x000fe80008004100 */
[----:B------:R-:W1:Y:S01]  /*04b0*/  LDSM.16.M88.4 R8, [R0] ;  /* 0x000000000008783b */ /* 0x000e620000000200 */
[----:B0-----:R-:W-:Y:S01]  /*04c0*/  @!P0 IMAD.WIDE R14, R19, 0x2, R14 ;  /* 0x00000002130e8825 */ /* 0x001fe200078e020e */
[----:B-1----:R-:W-:Y:S01]  /*04d0*/  HMMA.16816.F16 R6, R8, R12, R6 ;  /* 0x0000000c0806723c */ /* 0x002fe20000000806 */
[----:B------:R-:W-:Y:S06]  /*04e0*/  BAR.SYNC.DEFER_BLOCKING 0x0 ;  /* 0x0000000000007b1d */ /* 0x000fec0000010000 */
[----:B------:R-:W3:Y:S04]  /*04f0*/  LDG.E.128 R8, desc[UR12][R24.64+0x20] ;  /* 0x0000200c18087981 */ /* 0x000ee8000c1e1d00 */
        /* <DEDUP_REMOVED lines=22> */
[----:B------:R-:W4:Y:S01]  /*0660*/  @!P0 LDG.E.128 R12, desc[UR12][R14.64] ;  /* 0x0000000c0e0c8981 */ /* 0x000f22000c1e1d00 */
[----:B------:R-:W-:-:S04]  /*0670*/  UIADD3 UR9, UPT, UPT, UR9, 0x4, URZ ;  /* 0x0000000409097890 */ /* 0x000fc8000fffe0ff */
[----:B------:R-:W-:Y:S01]  /*0680*/  UISETP.NE.AND UP1, UPT, UR9, URZ, UPT ;  /* 0x000000ff0900728c */ /* 0x000fe2000bf25270 */
[----:B------:R-:W-:Y:S01]  /*0690*/  VIADD R18, R18, 0x40 ;  /* 0x0000004012127836 */ /* 0x000fe20000000000 */
[C---:B--2---:R-:W-:Y:S01]  /*06a0*/  LEA R21, R26.reuse, R21, 0x6 ;  /* 0x000000151a157211 */ /* 0x044fe200078e30ff */
[C---:B------:R-:W-:Y:S01]  /*06b0*/  IMAD R20, R26.reuse, 0x40, R20 ;  /* 0x000000401a147824 */ /* 0x040fe200078e0214 */
[C---:B------:R-:W-:Y:S01]  /*06c0*/  LEA R19, R26.reuse, R19, 0x6 ;  /* 0x000000131a137211 */ /* 0x040fe200078e30ff */
[----:B------:R-:W-:Y:S01]  /*06d0*/  IMAD R17, R26, 0x40, R17 ;  /* 0x000000401a117824 */ /* 0x000fe200078e0211 */
[----:B---3--:R-:W-:Y:S04]  /*06e0*/  STS.128 [R4], R8 ;  /* 0x0000000804007388 */ /* 0x008fe80000000c00 */
[----:B----4-:R-:W-:Y:S01]  /*06f0*/  @!P0 STS.128 [R2+UR6], R12 ;  /* 0x0000000c02008988 */ /* 0x010fe20008000c06 */
[----:B------:R-:W-:Y:S06]  /*0700*/  BAR.SYNC.DEFER_BLOCKING 0x0 ;  /* 0x0000000000007b1d */ /* 0x000fec0000010000 */
[----:B------:R-:W-:Y:S04]  /*0710*/  LDSM.16.MT88.2 R12, [R3+UR6] ;  /* 0x00000006030c783b */ /* 0x000fe80008004100 */
[----:B------:R-:W0:Y:S02]  /*0720*/  LDSM.16.M88.4 R8, [R0] ;  /* 0x000000000008783b */ /* 0x000e240000000200 */
[----:B0-----:R-:W-:Y:S01]  /*0730*/  HMMA.16816.F16 R6, R8, R12, R6 ;  /* 0x0000000c0806723c */ /* 0x001fe20000000806 */
[----:B------:R-:W-:Y:S06]  /*0740*/  BAR.SYNC.DEFER_BLOCKING 0x0 ;  /* 0x0000000000007b1d */ /* 0x000fec0000010000 */
[----:B------:R-:W-:-:S13]  /*0750*/  BRA.U UP1, `(.L_x_2) ;  /* 0xfffffffd01247547 */ /* 0x000fda000b83ffff */
.L_x_1:
[----:B------:R-:W-:Y:S05]  /*0760*/  BRA.U !UP0, `(.L_x_0) ;  /* 0x0000000108787547 */ /* 0x000fea000b800000 */
[----:B------:R-:W0:Y:S01]  /*0770*/  LDCU UR7, c[0x0][0x3a0] ;  /* 0x00007400ff0777ac */ /* 0x000e220008000800 */
[----:B------:R-:W1:Y:S01]  /*0780*/  LDC R17, c[0x0][0x39c] ;  /* 0x0000e700ff117b82 */ /* 0x000e620000000800 */
[----:B------:R-:W-:Y:S01]  /*0790*/  IMAD.SHL.U32 R10, R16, 0x8, RZ ;  /* 0x00000008100a7824 */ /* 0x000fe200078e00ff */
[C---:B------:R-:W-:Y:S01]  /*07a0*/  SHF.L.U32 R8, R22.reuse, 0x4, RZ ;  /* 0x0000000416087819 */ /* 0x040fe200000006ff */
[----:B------:R-:W-:Y:S01]  /*07b0*/  UIADD3 UR8, UPT, UPT, -UR8, URZ, URZ ;  /* 0x000000ff08087290 */ /* 0x000fe2000fffe1ff */
[----:B------:R-:W-:Y:S02]  /*07c0*/  LEA R9, R22, R16, 0x4 ;  /* 0x0000001016097211 */ /* 0x000fe400078e20ff */
[----:B------:R-:W-:Y:S02]  /*07d0*/  LOP3.LUT R21, R10, 0x8, RZ, 0xc0, !PT ;  /* 0x000000080a157812 */ /* 0x000fe400078ec0ff */
[----:B------:R-:W2:Y:S01]  /*07e0*/  LDC.64 R18, c[0x0][0x380] ;  /* 0x0000e000ff127b82 */ /* 0x000ea20000000a00 */
[----:B------:R-:W-:-:S02]  /*07f0*/  IMAD R20, R9, R26, UR5 ;  /* 0x0000000509147e24 */ /* 0x000fc4000f8e021a */
[----:B0-----:R-:W-:-:S04]  /*0800*/  IMAD R8, R23, UR7, R8 ;  /* 0x0000000717087c24 */ /* 0x001fc8000f8e0208 */
[----:B------:R-:W-:-:S07]  /*0810*/  IMAD.IADD R21, R21, 0x1, R8 ;  /* 0x0000000115157824 */ /* 0x000fce00078e0208 */
.L_x_3:
[----:B------:R-:W-:Y:S01]  /*0820*/  ISETP.GT.U32.AND P0, PT, R5, 0xf, PT ;  /* 0x0000000f0500780c */ /* 0x000fe20003f04070 */
[----:B--2---:R-:W-:-:S05]  /*0830*/  IMAD.WIDE R22, R21, 0x2, R18 ;  /* 0x0000000215167825 */ /* 0x004fca00078e0212 */
[----:B------:R-:W2:Y:S07]  /*0840*/  LDG.E.128 R8, desc[UR12][R22.64] ;  /* 0x0000000c16087981 */ /* 0x000eae000c1e1d00 */
[----:B------:R-:W0:Y:S02]  /*0850*/  @!P0 LDC.64 R12, c[0x0][0x388] ;  /* 0x0000e200ff0c8b82 */ /* 0x000e240000000a00 */
[----:B0-----:R-:W-:-:S06]  /*0860*/  @!P0 IMAD.WIDE R12, R20, 0x2, R12 ;  /* 0x00000002140c8825 */ /* 0x001fcc00078e020c */
[----:B------:R-:W3:Y:S01]  /*0870*/  @!P0 LDG.E.128 R12, desc[UR12][R12.64] ;  /* 0x0000000c0c0c8981 */ /* 0x000ee2000c1e1d00 */
[----:B------:R-:W-:-:S04]  /*0880*/  UIADD3 UR8, UPT, UPT, UR8, 0x1, URZ ;  /* 0x0000000108087890 */ /* 0x000fc8000fffe0ff */
[----:B------:R-:W-:Y:S01]  /*0890*/  UISETP.NE.AND UP0, UPT, UR8, URZ, UPT ;  /* 0x000000ff0800728c */ /* 0x000fe2000bf05270 */
[----:B-1----:R-:W-:Y:S01]  /*08a0*/  MOV R26, R17 ;  /* 0x00000011001a7202 */ /* 0x002fe20000000f00 */
[----:B------:R-:W-:-:S03]  /*08b0*/  VIADD R21, R21, 0x10 ;  /* 0x0000001015157836 */ /* 0x000fc60000000000 */
[----:B------:R-:W-:Y:S01]  /*08c0*/  LEA R20, R26, R20, 0x4 ;  /* 0x000000141a147211 */ /* 0x000fe200078e20ff */
[----:B--2---:R-:W-:Y:S04]  /*08d0*/  STS.128 [R4], R8 ;  /* 0x0000000804007388 */ /* 0x004fe80000000c00 */
[----:B---3--:R-:W-:Y:S01]  /*08e0*/  @!P0 STS.128 [R2+UR6], R12 ;  /* 0x0000000c02008988 */ /* 0x008fe20008000c06 */
[----:B------:R-:W-:Y:S06]  /*08f0*/  BAR.SYNC.DEFER_BLOCKING 0x0 ;  /* 0x0000000000007b1d */ /* 0x000fec0000010000 */
[----:B------:R-:W-:Y:S04]  /*0900*/  LDSM.16.MT88.2 R24, [R3+UR6] ;  /* 0x000000060318783b */ /* 0x000fe80008004100 */
[----:B------:R-:W0:Y:S02]  /*0910*/  LDSM.16.M88.4 R8, [R0] ;  /* 0x000000000008783b */ /* 0x000e240000000200 */
[----:B0-----:R-:W-:Y:S01]  /*0920*/  HMMA.16816.F16 R6, R8, R24, R6 ;  /* 0x000000180806723c */ /* 0x001fe20000000806 */
[----:B------:R-:W-:Y:S06]  /*0930*/  BAR.SYNC.DEFER_BLOCKING 0x0 ;  /* 0x0000000000007b1d */ /* 0x000fec0000010000 */
[----:B------:R-:W-:-:S13]  /*0940*/  BRA.U UP0, `(.L_x_3) ;  /* 0xfffffffd00b47547 */ /* 0x000fda000b83ffff */
.L_x_0:
[----:B------:R-:W0:Y:S01]  /*0950*/  LDC.64 R8, c[0x0][0x390] ;  /* 0x0000e400ff087b82 */ /* 0x000e220000000a00 */
[----:B------:R-:W-:Y:S01]  /*0960*/  IMAD.SHL.U32 R16, R16, 0x2, RZ ;  /* 0x0000000210107824 */ /* 0x000fe200078e00ff */
[----:B------:R-:W-:-:S04]  /*0970*/  LEA.HI R5, R5, UR4, RZ, 0x1e ;  /* 0x0000000405057c11 */ /* 0x000fc8000f8ff0ff */
[----:B------:R-:W-:-:S04]  /*0980*/  LOP3.LUT R16, R16, 0x6, RZ, 0xc0, !PT ;  /* 0x0000000610107812 */ /* 0x000fc800078ec0ff */
[----:B------:R-:W-:-:S05]  /*0990*/  IADD3 R16, PT, PT, R16, UR5, RZ ;  /* 0x0000000510107c10 */ /* 0x000fca000fffe0ff */
[----:B------:R-:W-:-:S04]  /*09a0*/  IMAD R5, R5, R26, R16 ;  /* 0x0000001a05057224 */ /* 0x000fc800078e0210 */
[----:B------:R-:W-:Y:S02]  /*09b0*/  IMAD R11, R26, 0x8, R5 ;  /* 0x000000081a0b7824 */ /* 0x000fe400078e0205 */
[----:B0-----:R-:W-:-:S04]  /*09c0*/  IMAD.WIDE R2, R5, 0x2, R8 ;  /* 0x0000000205027825 */ /* 0x001fc800078e0208 */
[----:B------:R-:W-:Y:S01]  /*09d0*/  IMAD.WIDE R4, R11, 0x2, R8 ;  /* 0x000000020b047825 */ /* 0x000fe200078e0208 */
[----:B------:R-:W-:Y:S04]  /*09e0*/  STG.E desc[UR12][R2.64], R6 ;  /* 0x0000000602007986 */ /* 0x000fe8000c10190c */
[----:B------:R-:W-:Y:S01]  /*09f0*/  STG.E desc[UR12][R4.64], R7 ;  /* 0x0000000704007986 */ /* 0x000fe2000c10190c */
[----:B------:R-:W-:Y:S05]  /*0a00*/  EXIT ;  /* 0x000000000000794d */ /* 0x000fea0003800000 */
.L_x_4:
[----:B------:R-:W-:-:S00]  /*0a10*/  BRA `(.L_x_4) ;  /* 0xfffffffc00fc7947 */ /* 0x000fc0000383ffff */
[----:B------:R-:W-:-:S00]  /*0a20*/  NOP ;  /* 0x0000000000007918 */ /* 0x000fc00000000000 */
        /* <DEDUP_REMOVED lines=13> */
.L_x_5:


//--------------------- .nv.shared._Z17mma_simple_kernelILi16ELi8ELi16EEvP6__halfS1_S1_iii --------------------------
	.section	.nv.shared._Z17mma_simple_kernelILi16ELi8ELi16EEvP6__halfS1_S1_iii,"aw",@nobits
	.sectionflags	@""
	.align	2
.nv.shared._Z17mma_simple_kernelILi16ELi8ELi16EEvP6__halfS1_S1_iii:
	.zero		1792


//--------------------- .nv.shared.reserved.0     --------------------------
	.section	.nv.shared.reserved.0,"aw",@nobits
	.weak		__nv_reservedSMEM_offset_0_alias
	.size		__nv_reservedSMEM_offset_0_alias, 0, 64
	.other		__nv_reservedSMEM_offset_0_alias,@"STO_CUDA_RESERVED_SHARED STV_DEFAULT"
__nv_reservedSMEM_offset_0_alias:
	.zero		0
	.zero		64


//--------------------- .nv.constant0._Z17mma_simple_kernelILi16ELi8ELi16EEvP6__halfS1_S1_iii --------------------------
	.section	.nv.constant0._Z17mma_simple_kernelILi16ELi8ELi16EEvP6__halfS1_S1_iii,"a",@progbits
	.sectionflags	@""
	.align	4
.nv.constant0._Z17mma_simple_kernelILi16ELi8ELi16EEvP6__halfS1_S1_iii:
	.zero		932


//--------------------- SYMBOLS --------------------------

	.type		.nv.reservedSmem.offset0,@object
	.size		.nv.reservedSmem.offset0,0x4
	.type		.nv.reservedSmem.cap,@object
	.size		.nv.reservedSmem.cap,0x4
